//
// Generated by NVIDIA NVVM Compiler
//
// Compiler Build ID: CL-36424714
// Cuda compilation tools, release 13.0, V13.0.88
// Based on NVVM 20.0.0
//

.version 9.0
.target sm_100
.address_size 64

	// .globl	_Z6VecAddPiS_S_

.visible .entry _Z6VecAddPiS_S_(
	.param .u64 .ptr .align 1 _Z6VecAddPiS_S__param_0,
	.param .u64 .ptr .align 1 _Z6VecAddPiS_S__param_1,
	.param .u64 .ptr .align 1 _Z6VecAddPiS_S__param_2
)
{
	.reg .pred 	%p<7>;
	.reg .b32 	%r<45>;
	.reg .b64 	%rd<25>;

	ld.param.u64 	%rd4, [_Z6VecAddPiS_S__param_0];
	ld.param.u64 	%rd5, [_Z6VecAddPiS_S__param_1];
	ld.param.u64 	%rd6, [_Z6VecAddPiS_S__param_2];
	cvta.to.global.u64 	%rd1, %rd6;
	cvta.to.global.u64 	%rd2, %rd5;
	cvta.to.global.u64 	%rd3, %rd4;
	mov.u32 	%r12, %ctaid.x;
	mov.u32 	%r13, %ntid.x;
	mov.u32 	%r14, %tid.x;
	mad.lo.s32 	%r43, %r12, %r13, %r14;
	mov.u32 	%r15, %nctaid.x;
	mul.lo.s32 	%r2, %r13, %r15;
	setp.gt.s32 	%p1, %r43, 33553920;
	@%p1 bra 	$L__BB0_7;
	add.s32 	%r16, %r43, %r2;
	max.s32 	%r17, %r16, 33553921;
	setp.lt.s32 	%p2, %r16, 33553921;
	selp.u32 	%r18, 1, 0, %p2;
	add.s32 	%r19, %r16, %r18;
	sub.s32 	%r20, %r17, %r19;
	div.u32 	%r21, %r20, %r2;
	add.s32 	%r3, %r21, %r18;
	and.b32  	%r22, %r3, 3;
	setp.eq.s32 	%p3, %r22, 3;
	@%p3 bra 	$L__BB0_4;
	add.s32 	%r23, %r3, 1;
	and.b32  	%r24, %r23, 3;
	neg.s32 	%r41, %r24;
$L__BB0_3:
	.pragma "nounroll";
	mul.wide.s32 	%rd7, %r43, 4;
	add.s64 	%rd8, %rd1, %rd7;
	add.s64 	%rd9, %rd2, %rd7;
	add.s64 	%rd10, %rd3, %rd7;
	ld.global.u32 	%r25, [%rd10];
	ld.global.u32 	%r26, [%rd9];
	add.s32 	%r27, %r26, %r25;
	st.global.u32 	[%rd8], %r27;
	add.s32 	%r43, %r43, %r2;
	add.s32 	%r41, %r41, 1;
	setp.ne.s32 	%p4, %r41, 0;
	@%p4 bra 	$L__BB0_3;
$L__BB0_4:
	setp.lt.u32 	%p5, %r3, 3;
	@%p5 bra 	$L__BB0_7;
	mul.wide.s32 	%rd15, %r2, 4;
	shl.b32 	%r40, %r2, 2;
$L__BB0_6:
	mul.wide.s32 	%rd11, %r43, 4;
	add.s64 	%rd12, %rd3, %rd11;
	ld.global.u32 	%r28, [%rd12];
	add.s64 	%rd13, %rd2, %rd11;
	ld.global.u32 	%r29, [%rd13];
	add.s32 	%r30, %r29, %r28;
	add.s64 	%rd14, %rd1, %rd11;
	st.global.u32 	[%rd14], %r30;
	add.s64 	%rd16, %rd12, %rd15;
	ld.global.u32 	%r31, [%rd16];
	add.s64 	%rd17, %rd13, %rd15;
	ld.global.u32 	%r32, [%rd17];
	add.s32 	%r33, %r32, %r31;
	add.s64 	%rd18, %rd14, %rd15;
	st.global.u32 	[%rd18], %r33;
	add.s64 	%rd19, %rd16, %rd15;
	ld.global.u32 	%r34, [%rd19];
	add.s64 	%rd20, %rd17, %rd15;
	ld.global.u32 	%r35, [%rd20];
	add.s32 	%r36, %r35, %r34;
	add.s64 	%rd21, %rd18, %rd15;
	st.global.u32 	[%rd21], %r36;
	add.s64 	%rd22, %rd19, %rd15;
	ld.global.u32 	%r37, [%rd22];
	add.s64 	%rd23, %rd20, %rd15;
	ld.global.u32 	%r38, [%rd23];
	add.s32 	%r39, %r38, %r37;
	add.s64 	%rd24, %rd21, %rd15;
	st.global.u32 	[%rd24], %r39;
	add.s32 	%r43, %r40, %r43;
	setp.lt.s32 	%p6, %r43, 33553921;
	@%p6 bra 	$L__BB0_6;
$L__BB0_7:
	ret;

}


// ===== COMPILED SASS (sm_100) =====

	.target	sm_100

	.elftype	@"ET_EXEC"


//--------------------- .note.nv.tkinfo           --------------------------
	.section	.note.nv.tkinfo,"",@"SHT_NOTE"
	.sectionflags	@"SHF_NOTE_NV_TKINFO"
	.tkinfo
        /*0018*/ 	.word	0x00000002
        /*0030*/ 	.string	""
        /*0030*/ 	.string	"ptxas"
        /*0030*/ 	.string	"Cuda compilation tools, release 13.0, V13.0.88"
        /*0030*/ 	.string	"Build cuda_13.0.r13.0/compiler.36424714_0"
        /*0030*/ 	.string	"-arch sm_100 -m 64 "



//--------------------- .note.nv.cuinfo           --------------------------
	.section	.note.nv.cuinfo,"",@"SHT_NOTE"
	.sectionflags	@"SHF_NOTE_NV_CUINFO"
        /*0018*/ 	.short	0x0002
        /*001a*/ 	.short	0x0064
        /*001c*/ 	.short	0x0082
	.zero		2


//--------------------- .nv.info                  --------------------------
	.section	.nv.info,"",@"SHT_CUDA_INFO"
	.align	4


	//----- nvinfo : EIATTR_REGCOUNT
	.align		4
        /*0000*/ 	.byte	0x04, 0x2f
        /*0002*/ 	.short	(.L_1 - .L_0)
	.align		4
.L_0:
        /*0004*/ 	.word	index@(_Z6VecAddPiS_S_)
        /*0008*/ 	.word	0x0000001a


	//----- nvinfo : EIATTR_FRAME_SIZE
	.align		4
.L_1:
        /*000c*/ 	.byte	0x04, 0x11
        /*000e*/ 	.short	(.L_3 - .L_2)
	.align		4
.L_2:
        /*0010*/ 	.word	index@(_Z6VecAddPiS_S_)
        /*0014*/ 	.word	0x00000000


	//----- nvinfo : EIATTR_MIN_STACK_SIZE
	.align		4
.L_3:
        /*0018*/ 	.byte	0x04, 0x12
        /*001a*/ 	.short	(.L_5 - .L_4)
	.align		4
.L_4:
        /*001c*/ 	.word	index@(_Z6VecAddPiS_S_)
        /*0020*/ 	.word	0x00000000
.L_5:


//--------------------- .nv.compat                --------------------------
	.section	.nv.compat,"",@"SHT_CUDA_COMPAT_INFO"
	.align	4
        /*0000*/ 	.byte	0x02, 0x09, 0x00, 0x00, 0x02, 0x02, 0x01, 0x00, 0x02, 0x05, 0x05, 0x00, 0x03, 0x07, 0x01, 0x01
        /*0010*/ 	.byte	0x02, 0x03, 0x00, 0x00, 0x02, 0x06, 0x01, 0x00, 0x04, 0x0b, 0x08, 0x00, 0x09, 0x00, 0x00, 0x00
        /*0020*/ 	.byte	0x00, 0x00, 0x00, 0x00


//--------------------- .nv.info._Z6VecAddPiS_S_  --------------------------
	.section	.nv.info._Z6VecAddPiS_S_,"",@"SHT_CUDA_INFO"
	.sectionflags	@""
	.align	4


	//----- nvinfo : EIATTR_CUDA_API_VERSION
	.align		4
        /*0000*/ 	.byte	0x04, 0x37
        /*0002*/ 	.short	(.L_7 - .L_6)
.L_6:
        /*0004*/ 	.word	0x00000082


	//----- nvinfo : EIATTR_KPARAM_INFO
	.align		4
.L_7:
        /*0008*/ 	.byte	0x04, 0x17
        /*000a*/ 	.short	(.L_9 - .L_8)
.L_8:
        /*000c*/ 	.word	0x00000000
        /*0010*/ 	.short	0x0002
        /*0012*/ 	.short	0x0010
        /*0014*/ 	.byte	0x00, 0xf5, 0x21, 0x00


	//----- nvinfo : EIATTR_KPARAM_INFO
	.align		4
.L_9:
        /*0018*/ 	.byte	0x04, 0x17
        /*001a*/ 	.short	(.L_11 - .L_10)
.L_10:
        /*001c*/ 	.word	0x00000000
        /*0020*/ 	.short	0x0001
        /*0022*/ 	.short	0x0008
        /*0024*/ 	.byte	0x00, 0xf5, 0x21, 0x00


	//----- nvinfo : EIATTR_KPARAM_INFO
	.align		4
.L_11:
        /*0028*/ 	.byte	0x04, 0x17
        /*002a*/ 	.short	(.L_13 - .L_12)
.L_12:
        /*002c*/ 	.word	0x00000000
        /*0030*/ 	.short	0x0000
        /*0032*/ 	.short	0x0000
        /*0034*/ 	.byte	0x00, 0xf5, 0x21, 0x00


	//----- nvinfo : EIATTR_SPARSE_MMA_MASK
	.align		4
.L_13:
        /*0038*/ 	.byte	0x03, 0x50
        /*003a*/ 	.short	0x0000


	//----- nvinfo : EIATTR_MAXREG_COUNT
	.align		4
        /*003c*/ 	.byte	0x03, 0x1b
        /*003e*/ 	.short	0x00ff


	//----- nvinfo : EIATTR_MERCURY_ISA_VERSION
	.align		4
        /*0040*/ 	.byte	0x03, 0x5f
        /*0042*/ 	.short	0x0101


	//----- nvinfo : EIATTR_VRC_CTA_INIT_COUNT
	.align		4
        /*0044*/ 	.byte	0x02, 0x4a
	.zero		1
	.zero		1


	//----- nvinfo : EIATTR_EXIT_INSTR_OFFSETS
	.align		4
        /*0048*/ 	.byte	0x04, 0x1c
        /*004a*/ 	.short	(.L_15 - .L_14)


	//   ....[0]....
.L_14:
        /*004c*/ 	.word	0x00000080


	//   ....[1]....
        /*0050*/ 	.word	0x00000390


	//   ....[2]....
        /*0054*/ 	.word	0x000005c0


	//----- nvinfo : EIATTR_CRS_STACK_SIZE
	.align		4
.L_15:
        /*0058*/ 	.byte	0x04, 0x1e
        /*005a*/ 	.short	(.L_17 - .L_16)
.L_16:
        /*005c*/ 	.word	0x00000000


	//----- nvinfo : EIATTR_CBANK_PARAM_SIZE
	.align		4
.L_17:
        /*0060*/ 	.byte	0x03, 0x19
        /*0062*/ 	.short	0x0018


	//----- nvinfo : EIATTR_PARAM_CBANK
	.align		4
        /*0064*/ 	.byte	0x04, 0x0a
        /*0066*/ 	.short	(.L_19 - .L_18)
	.align		4
.L_18:
        /*0068*/ 	.word	index@(.nv.constant0._Z6VecAddPiS_S_)
        /*006c*/ 	.short	0x0380
        /*006e*/ 	.short	0x0018


	//----- nvinfo : EIATTR_SW_WAR
	.align		4
.L_19:
        /*0070*/ 	.byte	0x04, 0x36
        /*0072*/ 	.short	(.L_21 - .L_20)
.L_20:
        /*0074*/ 	.word	0x00000008
.L_21:


//--------------------- .nv.callgraph             --------------------------
	.section	.nv.callgraph,"",@"SHT_CUDA_CALLGRAPH"
	.align	4
	.sectionentsize	8
	.align		4
        /*0000*/ 	.word	0x00000000
	.align		4
        /*0004*/ 	.word	0xffffffff
	.align		4
        /*0008*/ 	.word	0x00000000
	.align		4
        /*000c*/ 	.word	0xfffffffe
	.align		4
        /*0010*/ 	.word	0x00000000
	.align		4
        /*0014*/ 	.word	0xfffffffd
	.align		4
        /*0018*/ 	.word	0x00000000
	.align		4
        /*001c*/ 	.word	0xfffffffc


//--------------------- .text._Z6VecAddPiS_S_     --------------------------
	.section	.text._Z6VecAddPiS_S_,"ax",@progbits
	.align	128
        .global         _Z6VecAddPiS_S_
        .type           _Z6VecAddPiS_S_,@function
        .size           _Z6VecAddPiS_S_,(.L_x_5 - _Z6VecAddPiS_S_)
        .other          _Z6VecAddPiS_S_,@"STO_CUDA_ENTRY STV_DEFAULT"
_Z6VecAddPiS_S_:
.text._Z6VecAddPiS_S_:
[----:B------:R-:W-:Y:S01]  /*0000*/  LDC R1, c[0x0][0x37c] ;  /* 0x0000df00ff017b82 */ /* 0x000fe20000000800 */
[----:B------:R-:W0:Y:S07]  /*0010*/  S2R R3, SR_TID.X ;  /* 0x0000000000037919 */ /* 0x000e2e0000002100 */
[----:B------:R-:W0:Y:S08]  /*0020*/  S2UR UR4, SR_CTAID.X ;  /* 0x00000000000479c3 */ /* 0x000e300000002500 */
[----:B------:R-:W0:Y:S01]  /*0030*/  LDC R0, c[0x0][0x360] ;  /* 0x0000d800ff007b82 */ /* 0x000e220000000800 */
[----:B------:R-:W1:Y:S01]  /*0040*/  LDCU UR5, c[0x0][0x370] ;  /* 0x00006e00ff0577ac */ /* 0x000e620008000800 */
[----:B0-----:R-:W-:-:S02]  /*0050*/  IMAD R3, R0, UR4, R3 ;  /* 0x0000000400037c24 */ /* 0x001fc4000f8e0203 */
[----:B-1----:R-:W-:-:S03]  /*0060*/  IMAD R0, R0, UR5, RZ ;  /* 0x0000000500007c24 */ /* 0x002fc6000f8e02ff */
[----:B------:R-:W-:-:S13]  /*0070*/  ISETP.GT.AND P0, PT, R3, 0x1fffe00, PT ;  /* 0x01fffe000300780c */ /* 0x000fda0003f04270 */
[----:B------:R-:W-:Y:S05]  /*0080*/  @P0 EXIT ;  /* 0x000000000000094d */ /* 0x000fea0003800000 */
[----:B------:R-:W0:Y:S01]  /*0090*/  I2F.U32.RP R8, R0 ;  /* 0x0000000000087306 */ /* 0x000e220000209000 */
[C---:B------:R-:W-:Y:S01]  /*00a0*/  IMAD.IADD R2, R0.reuse, 0x1, R3 ;  /* 0x0000000100027824 */ /* 0x040fe200078e0203 */
[----:B------:R-:W-:Y:S01]  /*00b0*/  IADD3 R9, PT, PT, RZ, -R0, RZ ;  /* 0x80000000ff097210 */ /* 0x000fe20007ffe0ff */
[----:B------:R-:W1:Y:S01]  /*00c0*/  LDCU.64 UR4, c[0x0][0x358] ;  /* 0x00006b00ff0477ac */ /* 0x000e620008000a00 */
[----:B------:R-:W-:Y:S01]  /*00d0*/  ISETP.NE.U32.AND P2, PT, R0, RZ, PT ;  /* 0x000000ff0000720c */ /* 0x000fe20003f45070 */
[----:B------:R-:W-:Y:S01]  /*00e0*/  BSSY.RECONVERGENT B0, `(.L_x_0) ;  /* 0x000002a000007945 */ /* 0x000fe20003800200 */
[C---:B------:R-:W-:Y:S02]  /*00f0*/  ISETP.GE.AND P0, PT, R2.reuse, 0x1fffe01, PT ;  /* 0x01fffe010200780c */ /* 0x040fe40003f06270 */
[----:B------:R-:W-:Y:S02]  /*0100*/  VIMNMX R7, PT, PT, R2, 0x1fffe01, !PT ;  /* 0x01fffe0102077848 */ /* 0x000fe40007fe0100 */
[----:B------:R-:W-:-:S04]  /*0110*/  SEL R6, RZ, 0x1, P0 ;  /* 0x00000001ff067807 */ /* 0x000fc80000000000 */
[----:B------:R-:W-:Y:S01]  /*0120*/  IADD3 R7, PT, PT, R7, -R2, -R6 ;  /* 0x8000000207077210 */ /* 0x000fe20007ffe806 */
[----:B0-----:R-:W0:Y:S02]  /*0130*/  MUFU.RCP R8, R8 ;  /* 0x0000000800087308 */ /* 0x001e240000001000 */
[----:B0-----:R-:W-:-:S06]  /*0140*/  IADD3 R4, PT, PT, R8, 0xffffffe, RZ ;  /* 0x0ffffffe08047810 */ /* 0x001fcc0007ffe0ff */
[----:B------:R0:W2:Y:S02]  /*0150*/  F2I.FTZ.U32.TRUNC.NTZ R5, R4 ;  /* 0x0000000400057305 */ /* 0x0000a4000021f000 */
[----:B0-----:R-:W-:Y:S02]  /*0160*/  HFMA2 R4, -RZ, RZ, 0, 0 ;  /* 0x00000000ff047431 */ /* 0x001fe400000001ff */
[----:B--2---:R-:W-:-:S04]  /*0170*/  IMAD R9, R9, R5, RZ ;  /* 0x0000000509097224 */ /* 0x004fc800078e02ff */
[----:B------:R-:W-:-:S06]  /*0180*/  IMAD.HI.U32 R8, R5, R9, R4 ;  /* 0x0000000905087227 */ /* 0x000fcc00078e0004 */
[----:B------:R-:W-:-:S04]  /*0190*/  IMAD.HI.U32 R5, R8, R7, RZ ;  /* 0x0000000708057227 */ /* 0x000fc800078e00ff */
[----:B------:R-:W-:-:S04]  /*01a0*/  IMAD.MOV R2, RZ, RZ, -R5 ;  /* 0x000000ffff027224 */ /* 0x000fc800078e0a05 */
[----:B------:R-:W-:-:S05]  /*01b0*/  IMAD R7, R0, R2, R7 ;  /* 0x0000000200077224 */ /* 0x000fca00078e0207 */
[----:B------:R-:W-:-:S13]  /*01c0*/  ISETP.GE.U32.AND P0, PT, R7, R0, PT ;  /* 0x000000000700720c */ /* 0x000fda0003f06070 */
[----:B------:R-:W-:Y:S02]  /*01d0*/  @P0 IADD3 R7, PT, PT, -R0, R7, RZ ;  /* 0x0000000700070210 */ /* 0x000fe40007ffe1ff */
[----:B------:R-:W-:Y:S02]  /*01e0*/  @P0 IADD3 R5, PT, PT, R5, 0x1, RZ ;  /* 0x0000000105050810 */ /* 0x000fe40007ffe0ff */
[----:B------:R-:W-:-:S13]  /*01f0*/  ISETP.GE.U32.AND P1, PT, R7, R0, PT ;  /* 0x000000000700720c */ /* 0x000fda0003f26070 */
[----:B------:R-:W-:Y:S01]  /*0200*/  @P1 VIADD R5, R5, 0x1 ;  /* 0x0000000105051836 */ /* 0x000fe20000000000 */
[----:B------:R-:W-:-:S04]  /*0210*/  @!P2 LOP3.LUT R5, RZ, R0, RZ, 0x33, !PT ;  /* 0x00000000ff05a212 */ /* 0x000fc800078e33ff */
[----:B------:R-:W-:-:S04]  /*0220*/  IADD3 R2, PT, PT, R6, R5, RZ ;  /* 0x0000000506027210 */ /* 0x000fc80007ffe0ff */
[C---:B------:R-:W-:Y:S02]  /*0230*/  LOP3.LUT R4, R2.reuse, 0x3, RZ, 0xc0, !PT ;  /* 0x0000000302047812 */ /* 0x040fe400078ec0ff */
[----:B------:R-:W-:Y:S02]  /*0240*/  ISETP.GE.U32.AND P1, PT, R2, 0x3, PT ;  /* 0x000000030200780c */ /* 0x000fe40003f26070 */
[----:B------:R-:W-:-:S13]  /*0250*/  ISETP.NE.AND P0, PT, R4, 0x3, PT ;  /* 0x000000030400780c */ /* 0x000fda0003f05270 */
[----:B-1----:R-:W-:Y:S05]  /*0260*/  @!P0 BRA `(.L_x_1) ;  /* 0x0000000000448947 */ /* 0x002fea0003800000 */
[----:B------:R-:W0:Y:S01]  /*0270*/  LDC.64 R4, c[0x0][0x390] ;  /* 0x0000e400ff047b82 */ /* 0x000e220000000a00 */
[----:B------:R-:W-:-:S04]  /*0280*/  IADD3 R2, PT, PT, R2, 0x1, RZ ;  /* 0x0000000102027810 */ /* 0x000fc80007ffe0ff */
[----:B------:R-:W-:-:S03]  /*0290*/  LOP3.LUT R2, R2, 0x3, RZ, 0xc0, !PT ;  /* 0x0000000302027812 */ /* 0x000fc600078ec0ff */
[----:B------:R-:W1:Y:S02]  /*02a0*/  LDC.64 R6, c[0x0][0x380] ;  /* 0x0000e000ff067b82 */ /* 0x000e640000000a00 */
[----:B------:R-:W-:-:S06]  /*02b0*/  IMAD.MOV R2, RZ, RZ, -R2 ;  /* 0x000000ffff027224 */ /* 0x000fcc00078e0a02 */
[----:B------:R-:W2:Y:S02]  /*02c0*/  LDC.64 R8, c[0x0][0x388] ;  /* 0x0000e200ff087b82 */ /* 0x000ea40000000a00 */
.L_x_2:
[----:B--2---:R-:W-:-:S04]  /*02d0*/  IMAD.WIDE R12, R3, 0x4, R8 ;  /* 0x00000004030c7825 */ /* 0x004fc800078e0208 */
[C---:B-1----:R-:W-:Y:S02]  /*02e0*/  IMAD.WIDE R14, R3.reuse, 0x4, R6 ;  /* 0x00000004030e7825 */ /* 0x042fe400078e0206 */
[----:B------:R-:W2:Y:S04]  /*02f0*/  LDG.E R13, desc[UR4][R12.64] ;  /* 0x000000040c0d7981 */ /* 0x000ea8000c1e1900 */
[----:B------:R-:W2:Y:S01]  /*0300*/  LDG.E R14, desc[UR4][R14.64] ;  /* 0x000000040e0e7981 */ /* 0x000ea2000c1e1900 */
[----:B0--3--:R-:W-:Y:S01]  /*0310*/  IMAD.WIDE R10, R3, 0x4, R4 ;  /* 0x00000004030a7825 */ /* 0x009fe200078e0204 */
[----:B------:R-:W-:-:S03]  /*0320*/  IADD3 R2, PT, PT, R2, 0x1, RZ ;  /* 0x0000000102027810 */ /* 0x000fc60007ffe0ff */
[----:B------:R-:W-:Y:S01]  /*0330*/  IMAD.IADD R3, R0, 0x1, R3 ;  /* 0x0000000100037824 */ /* 0x000fe200078e0203 */
[----:B------:R-:W-:Y:S02]  /*0340*/  ISETP.NE.AND P0, PT, R2, RZ, PT ;  /* 0x000000ff0200720c */ /* 0x000fe40003f05270 */
[----:B--2---:R-:W-:-:S05]  /*0350*/  IADD3 R17, PT, PT, R14, R13, RZ ;  /* 0x0000000d0e117210 */ /* 0x004fca0007ffe0ff */
[----:B------:R3:W-:Y:S06]  /*0360*/  STG.E desc[UR4][R10.64], R17 ;  /* 0x000000110a007986 */ /* 0x0007ec000c101904 */
[----:B------:R-:W-:Y:S05]  /*0370*/  @P0 BRA `(.L_x_2) ;  /* 0xfffffffc00d40947 */ /* 0x000fea000383ffff */
.L_x_1:
[----:B------:R-:W-:Y:S05]  /*0380*/  BSYNC.RECONVERGENT B0 ;  /* 0x0000000000007941 */ /* 0x000fea0003800200 */
.L_x_0:
[----:B------:R-:W-:Y:S05]  /*0390*/  @!P1 EXIT ;  /* 0x000000000000994d */ /* 0x000fea0003800000 */
.L_x_3:
[----:B------:R-:W3:Y:S08]  /*03a0*/  LDC.64 R4, c[0x0][0x380] ;  /* 0x0000e000ff047b82 */ /* 0x000ef00000000a00 */
[----:B------:R-:W0:Y:S01]  /*03b0*/  LDC.64 R6, c[0x0][0x388] ;  /* 0x0000e200ff067b82 */ /* 0x000e220000000a00 */
[----:B---3--:R-:W-:-:S07]  /*03c0*/  IMAD.WIDE R10, R3, 0x4, R4 ;  /* 0x00000004030a7825 */ /* 0x008fce00078e0204 */
[----:B------:R-:W1:Y:S01]  /*03d0*/  LDC.64 R4, c[0x0][0x390] ;  /* 0x0000e400ff047b82 */ /* 0x000e620000000a00 */
[----:B--2---:R-:W2:Y:S01]  /*03e0*/  LDG.E R2, desc[UR4][R10.64] ;  /* 0x000000040a027981 */ /* 0x004ea2000c1e1900 */
[----:B0-----:R-:W-:-:S05]  /*03f0*/  IMAD.WIDE R12, R3, 0x4, R6 ;  /* 0x00000004030c7825 */ /* 0x001fca00078e0206 */
[----:B------:R-:W2:Y:S01]  /*0400*/  LDG.E R7, desc[UR4][R12.64] ;  /* 0x000000040c077981 */ /* 0x000ea2000c1e1900 */
[----:B-1----:R-:W-:-:S04]  /*0410*/  IMAD.WIDE R16, R3, 0x4, R4 ;  /* 0x0000000403107825 */ /* 0x002fc800078e0204 */
[----:B------:R-:W-:Y:S01]  /*0420*/  IMAD.WIDE R4, R0, 0x4, R10 ;  /* 0x0000000400047825 */ /* 0x000fe200078e020a */
[----:B--2---:R-:W-:-:S03]  /*0430*/  IADD3 R19, PT, PT, R2, R7, RZ ;  /* 0x0000000702137210 */ /* 0x004fc60007ffe0ff */
[C---:B------:R-:W-:Y:S02]  /*0440*/  IMAD.WIDE R6, R0.reuse, 0x4, R12 ;  /* 0x0000000400067825 */ /* 0x040fe400078e020c */
[----:B------:R0:W-:Y:S04]  /*0450*/  STG.E desc[UR4][R16.64], R19 ;  /* 0x0000001310007986 */ /* 0x0001e8000c101904 */
[----:B------:R-:W2:Y:S04]  /*0460*/  LDG.E R2, desc[UR4][R4.64] ;  /* 0x0000000404027981 */ /* 0x000ea8000c1e1900 */
[----:B------:R-:W2:Y:S01]  /*0470*/  LDG.E R15, desc[UR4][R6.64] ;  /* 0x00000004060f7981 */ /* 0x000ea2000c1e1900 */
[----:B------:R-:W-:-:S04]  /*0480*/  IMAD.WIDE R8, R0, 0x4, R16 ;  /* 0x0000000400087825 */ /* 0x000fc800078e0210 */
[----:B------:R-:W-:-:S04]  /*0490*/  IMAD.WIDE R10, R0, 0x4, R4 ;  /* 0x00000004000a7825 */ /* 0x000fc800078e0204 */
[----:B------:R-:W-:Y:S01]  /*04a0*/  IMAD.WIDE R12, R0, 0x4, R6 ;  /* 0x00000004000c7825 */ /* 0x000fe200078e0206 */
[----:B--2---:R-:W-:-:S05]  /*04b0*/  IADD3 R21, PT, PT, R2, R15, RZ ;  /* 0x0000000f02157210 */ /* 0x004fca0007ffe0ff */
[----:B------:R1:W-:Y:S04]  /*04c0*/  STG.E desc[UR4][R8.64], R21 ;  /* 0x0000001508007986 */ /* 0x0003e8000c101904 */
[----:B------:R-:W2:Y:S04]  /*04d0*/  LDG.E R2, desc[UR4][R10.64] ;  /* 0x000000040a027981 */ /* 0x000ea8000c1e1900 */
[----:B------:R-:W2:Y:S01]  /*04e0*/  LDG.E R23, desc[UR4][R12.64] ;  /* 0x000000040c177981 */ /* 0x000ea2000c1e1900 */
[----:B------:R-:W-:-:S04]  /*04f0*/  IMAD.WIDE R14, R0, 0x4, R8 ;  /* 0x00000004000e7825 */ /* 0x000fc800078e0208 */
[----:B------:R-:W-:-:S04]  /*0500*/  IMAD.WIDE R4, R0, 0x4, R10 ;  /* 0x0000000400047825 */ /* 0x000fc800078e020a */
[----:B------:R-:W-:-:S04]  /*0510*/  IMAD.WIDE R6, R0, 0x4, R12 ;  /* 0x0000000400067825 */ /* 0x000fc800078e020c */
[----:B--2---:R-:W-:-:S05]  /*0520*/  IMAD.IADD R23, R2, 0x1, R23 ;  /* 0x0000000102177824 */ /* 0x004fca00078e0217 */
[----:B------:R2:W-:Y:S04]  /*0530*/  STG.E desc[UR4][R14.64], R23 ;  /* 0x000000170e007986 */ /* 0x0005e8000c101904 */
[----:B------:R-:W1:Y:S04]  /*0540*/  LDG.E R4, desc[UR4][R4.64] ;  /* 0x0000000404047981 */ /* 0x000e68000c1e1900 */
[----:B------:R-:W1:Y:S01]  /*0550*/  LDG.E R7, desc[UR4][R6.64] ;  /* 0x0000000406077981 */ /* 0x000e62000c1e1900 */
[C---:B0-----:R-:W-:Y:S01]  /*0560*/  IMAD.WIDE R16, R0.reuse, 0x4, R14 ;  /* 0x0000000400107825 */ /* 0x041fe200078e020e */
[----:B------:R-:W-:-:S04]  /*0570*/  LEA R3, R0, R3, 0x2 ;  /* 0x0000000300037211 */ /* 0x000fc800078e10ff */
[----:B------:R-:W-:Y:S02]  /*0580*/  ISETP.GE.AND P0, PT, R3, 0x1fffe01, PT ;  /* 0x01fffe010300780c */ /* 0x000fe40003f06270 */
[----:B-1----:R-:W-:-:S05]  /*0590*/  IADD3 R9, PT, PT, R4, R7, RZ ;  /* 0x0000000704097210 */ /* 0x002fca0007ffe0ff */
[----:B------:R2:W-:Y:S06]  /*05a0*/  STG.E desc[UR4][R16.64], R9 ;  /* 0x0000000910007986 */ /* 0x0005ec000c101904 */
[----:B------:R-:W-:Y:S05]  /*05b0*/  @!P0 BRA `(.L_x_3) ;  /* 0xfffffffc00788947 */ /* 0x000fea000383ffff */
[----:B------:R-:W-:Y:S05]  /*05c0*/  EXIT ;  /* 0x000000000000794d */ /* 0x000fea0003800000 */
.L_x_4:
[----:B------:R-:W-:-:S00]  /*05d0*/  BRA `(.L_x_4) ;  /* 0xfffffffc00fc7947 */ /* 0x000fc0000383ffff */
[----:B------:R-:W-:-:S00]  /*05e0*/  NOP ;  /* 0x0000000000007918 */ /* 0x000fc00000000000 */
        /* <DEDUP_REMOVED lines=9> */
.L_x_5:


//--------------------- .nv.shared.reserved.0     --------------------------
	.section	.nv.shared.reserved.0,"aw",@nobits
	.weak		__nv_reservedSMEM_offset_0_alias
	.size		__nv_reservedSMEM_offset_0_alias, 0, 64
	.other		__nv_reservedSMEM_offset_0_alias,@"STO_CUDA_RESERVED_SHARED STV_DEFAULT"
__nv_reservedSMEM_offset_0_alias:
	.zero		0
	.zero		64


//--------------------- .nv.constant0._Z6VecAddPiS_S_ --------------------------
	.section	.nv.constant0._Z6VecAddPiS_S_,"a",@progbits
	.sectionflags	@""
	.align	4
.nv.constant0._Z6VecAddPiS_S_:
	.zero		920


//--------------------- SYMBOLS --------------------------

	.type		.nv.reservedSmem.offset0,@object
	.size		.nv.reservedSmem.offset0,0x4
